//
// Generated by NVIDIA NVVM Compiler
//
// Compiler Build ID: CL-36424714
// Cuda compilation tools, release 13.0, V13.0.88
// Based on NVVM 20.0.0
//

.version 9.0
.target sm_100
.address_size 64

	// .globl	_Z6addvarPiS_S_

.visible .entry _Z6addvarPiS_S_(
	.param .u64 .ptr .align 1 _Z6addvarPiS_S__param_0,
	.param .u64 .ptr .align 1 _Z6addvarPiS_S__param_1,
	.param .u64 .ptr .align 1 _Z6addvarPiS_S__param_2
)
{
	.reg .b32 	%r<4>;
	.reg .b64 	%rd<7>;

	ld.param.u64 	%rd1, [_Z6addvarPiS_S__param_0];
	ld.param.u64 	%rd2, [_Z6addvarPiS_S__param_1];
	ld.param.u64 	%rd3, [_Z6addvarPiS_S__param_2];
	cvta.to.global.u64 	%rd4, %rd3;
	cvta.to.global.u64 	%rd5, %rd2;
	cvta.to.global.u64 	%rd6, %rd1;
	ld.global.u32 	%r1, [%rd6];
	ld.global.u32 	%r2, [%rd5];
	add.s32 	%r3, %r2, %r1;
	st.global.u32 	[%rd4], %r3;
	ret;

}


// ===== COMPILED SASS (sm_100) =====

	.target	sm_100

	.elftype	@"ET_EXEC"


//--------------------- .note.nv.tkinfo           --------------------------
	.section	.note.nv.tkinfo,"",@"SHT_NOTE"
	.sectionflags	@"SHF_NOTE_NV_TKINFO"
	.tkinfo
        /*0018*/ 	.word	0x00000002
        /*0030*/ 	.string	""
        /*0030*/ 	.string	"ptxas"
        /*0030*/ 	.string	"Cuda compilation tools, release 13.0, V13.0.88"
        /*0030*/ 	.string	"Build cuda_13.0.r13.0/compiler.36424714_0"
        /*0030*/ 	.string	"-arch sm_100 -m 64 "



//--------------------- .note.nv.cuinfo           --------------------------
	.section	.note.nv.cuinfo,"",@"SHT_NOTE"
	.sectionflags	@"SHF_NOTE_NV_CUINFO"
        /*0018*/ 	.short	0x0002
        /*001a*/ 	.short	0x0064
        /*001c*/ 	.short	0x0082
	.zero		2


//--------------------- .nv.info                  --------------------------
	.section	.nv.info,"",@"SHT_CUDA_INFO"
	.align	4


	//----- nvinfo : EIATTR_REGCOUNT
	.align		4
        /*0000*/ 	.byte	0x04, 0x2f
        /*0002*/ 	.short	(.L_1 - .L_0)
	.align		4
.L_0:
        /*0004*/ 	.word	index@(_Z6addvarPiS_S_)
        /*0008*/ 	.word	0x0000000c


	//----- nvinfo : EIATTR_FRAME_SIZE
	.align		4
.L_1:
        /*000c*/ 	.byte	0x04, 0x11
        /*000e*/ 	.short	(.L_3 - .L_2)
	.align		4
.L_2:
        /*0010*/ 	.word	index@(_Z6addvarPiS_S_)
        /*0014*/ 	.word	0x00000000


	//----- nvinfo : EIATTR_MIN_STACK_SIZE
	.align		4
.L_3:
        /*0018*/ 	.byte	0x04, 0x12
        /*001a*/ 	.short	(.L_5 - .L_4)
	.align		4
.L_4:
        /*001c*/ 	.word	index@(_Z6addvarPiS_S_)
        /*0020*/ 	.word	0x00000000
.L_5:


//--------------------- .nv.compat                --------------------------
	.section	.nv.compat,"",@"SHT_CUDA_COMPAT_INFO"
	.align	4
        /*0000*/ 	.byte	0x02, 0x09, 0x00, 0x00, 0x02, 0x02, 0x01, 0x00, 0x02, 0x05, 0x05, 0x00, 0x03, 0x07, 0x01, 0x01
        /*0010*/ 	.byte	0x02, 0x03, 0x00, 0x00, 0x02, 0x06, 0x01, 0x00, 0x04, 0x0b, 0x08, 0x00, 0x09, 0x00, 0x00, 0x00
        /*0020*/ 	.byte	0x00, 0x00, 0x00, 0x00


//--------------------- .nv.info._Z6addvarPiS_S_  --------------------------
	.section	.nv.info._Z6addvarPiS_S_,"",@"SHT_CUDA_INFO"
	.sectionflags	@""
	.align	4


	//----- nvinfo : EIATTR_CUDA_API_VERSION
	.align		4
        /*0000*/ 	.byte	0x04, 0x37
        /*0002*/ 	.short	(.L_7 - .L_6)
.L_6:
        /*0004*/ 	.word	0x00000082


	//----- nvinfo : EIATTR_KPARAM_INFO
	.align		4
.L_7:
        /*0008*/ 	.byte	0x04, 0x17
        /*000a*/ 	.short	(.L_9 - .L_8)
.L_8:
        /*000c*/ 	.word	0x00000000
        /*0010*/ 	.short	0x0002
        /*0012*/ 	.short	0x0010
        /*0014*/ 	.byte	0x00, 0xf5, 0x21, 0x00


	//----- nvinfo : EIATTR_KPARAM_INFO
	.align		4
.L_9:
        /*0018*/ 	.byte	0x04, 0x17
        /*001a*/ 	.short	(.L_11 - .L_10)
.L_10:
        /*001c*/ 	.word	0x00000000
        /*0020*/ 	.short	0x0001
        /*0022*/ 	.short	0x0008
        /*0024*/ 	.byte	0x00, 0xf5, 0x21, 0x00


	//----- nvinfo : EIATTR_KPARAM_INFO
	.align		4
.L_11:
        /*0028*/ 	.byte	0x04, 0x17
        /*002a*/ 	.short	(.L_13 - .L_12)
.L_12:
        /*002c*/ 	.word	0x00000000
        /*0030*/ 	.short	0x0000
        /*0032*/ 	.short	0x0000
        /*0034*/ 	.byte	0x00, 0xf5, 0x21, 0x00


	//----- nvinfo : EIATTR_SPARSE_MMA_MASK
	.align		4
.L_13:
        /*0038*/ 	.byte	0x03, 0x50
        /*003a*/ 	.short	0x0000


	//----- nvinfo : EIATTR_MAXREG_COUNT
	.align		4
        /*003c*/ 	.byte	0x03, 0x1b
        /*003e*/ 	.short	0x00ff


	//----- nvinfo : EIATTR_MERCURY_ISA_VERSION
	.align		4
        /*0040*/ 	.byte	0x03, 0x5f
        /*0042*/ 	.short	0x0101


	//----- nvinfo : EIATTR_VRC_CTA_INIT_COUNT
	.align		4
        /*0044*/ 	.byte	0x02, 0x4a
	.zero		1
	.zero		1


	//----- nvinfo : EIATTR_EXIT_INSTR_OFFSETS
	.align		4
        /*0048*/ 	.byte	0x04, 0x1c
        /*004a*/ 	.short	(.L_15 - .L_14)


	//   ....[0]....
.L_14:
        /*004c*/ 	.word	0x00000090


	//----- nvinfo : EIATTR_CBANK_PARAM_SIZE
	.align		4
.L_15:
        /*0050*/ 	.byte	0x03, 0x19
        /*0052*/ 	.short	0x0018


	//----- nvinfo : EIATTR_PARAM_CBANK
	.align		4
        /*0054*/ 	.byte	0x04, 0x0a
        /*0056*/ 	.short	(.L_17 - .L_16)
	.align		4
.L_16:
        /*0058*/ 	.word	index@(.nv.constant0._Z6addvarPiS_S_)
        /*005c*/ 	.short	0x0380
        /*005e*/ 	.short	0x0018


	//----- nvinfo : EIATTR_SW_WAR
	.align		4
.L_17:
        /*0060*/ 	.byte	0x04, 0x36
        /*0062*/ 	.short	(.L_19 - .L_18)
.L_18:
        /*0064*/ 	.word	0x00000008
.L_19:


//--------------------- .nv.callgraph             --------------------------
	.section	.nv.callgraph,"",@"SHT_CUDA_CALLGRAPH"
	.align	4
	.sectionentsize	8
	.align		4
        /*0000*/ 	.word	0x00000000
	.align		4
        /*0004*/ 	.word	0xffffffff
	.align		4
        /*0008*/ 	.word	0x00000000
	.align		4
        /*000c*/ 	.word	0xfffffffe
	.align		4
        /*0010*/ 	.word	0x00000000
	.align		4
        /*0014*/ 	.word	0xfffffffd
	.align		4
        /*0018*/ 	.word	0x00000000
	.align		4
        /*001c*/ 	.word	0xfffffffc


//--------------------- .text._Z6addvarPiS_S_     --------------------------
	.section	.text._Z6addvarPiS_S_,"ax",@progbits
	.align	128
        .global         _Z6addvarPiS_S_
        .type           _Z6addvarPiS_S_,@function
        .size           _Z6addvarPiS_S_,(.L_x_1 - _Z6addvarPiS_S_)
        .other          _Z6addvarPiS_S_,@"STO_CUDA_ENTRY STV_DEFAULT"
_Z6addvarPiS_S_:
.text._Z6addvarPiS_S_:
[----:B------:R-:W-:Y:S08]  /*0000*/  LDC R1, c[0x0][0x37c] ;  /* 0x0000df00ff017b82 */ /* 0x000ff00000000800 */
[----:B------:R-:W0:Y:S01]  /*0010*/  LDC.64 R2, c[0x0][0x380] ;  /* 0x0000e000ff027b82 */ /* 0x000e220000000a00 */
[----:B------:R-:W0:Y:S07]  /*0020*/  LDCU.64 UR4, c[0x0][0x358] ;  /* 0x00006b00ff0477ac */ /* 0x000e2e0008000a00 */
[----:B------:R-:W1:Y:S01]  /*0030*/  LDC.64 R4, c[0x0][0x388] ;  /* 0x0000e200ff047b82 */ /* 0x000e620000000a00 */
[----:B0-----:R-:W2:Y:S04]  /*0040*/  LDG.E R2, desc[UR4][R2.64] ;  /* 0x0000000402027981 */ /* 0x001ea8000c1e1900 */
[----:B-1----:R-:W2:Y:S03]  /*0050*/  LDG.E R5, desc[UR4][R4.64] ;  /* 0x0000000404057981 */ /* 0x002ea6000c1e1900 */
[----:B------:R-:W0:Y:S01]  /*0060*/  LDC.64 R6, c[0x0][0x390] ;  /* 0x0000e400ff067b82 */ /* 0x000e220000000a00 */
[----:B--2---:R-:W-:-:S05]  /*0070*/  IADD3 R9, PT, PT, R2, R5, RZ ;  /* 0x0000000502097210 */ /* 0x004fca0007ffe0ff */
[----:B0-----:R-:W-:Y:S01]  /*0080*/  STG.E desc[UR4][R6.64], R9 ;  /* 0x0000000906007986 */ /* 0x001fe2000c101904 */
[----:B------:R-:W-:Y:S05]  /*0090*/  EXIT ;  /* 0x000000000000794d */ /* 0x000fea0003800000 */
.L_x_0:
[----:B------:R-:W-:-:S00]  /*00a0*/  BRA `(.L_x_0) ;  /* 0xfffffffc00fc7947 */ /* 0x000fc0000383ffff */
[----:B------:R-:W-:-:S00]  /*00b0*/  NOP ;  /* 0x0000000000007918 */ /* 0x000fc00000000000 */
        /* <DEDUP_REMOVED lines=12> */
.L_x_1:


//--------------------- .nv.shared.reserved.0     --------------------------
	.section	.nv.shared.reserved.0,"aw",@nobits
	.weak		__nv_reservedSMEM_offset_0_alias
	.size		__nv_reservedSMEM_offset_0_alias, 0, 64
	.other		__nv_reservedSMEM_offset_0_alias,@"STO_CUDA_RESERVED_SHARED STV_DEFAULT"
__nv_reservedSMEM_offset_0_alias:
	.zero		0
	.zero		64


//--------------------- .nv.constant0._Z6addvarPiS_S_ --------------------------
	.section	.nv.constant0._Z6addvarPiS_S_,"a",@progbits
	.sectionflags	@""
	.align	4
.nv.constant0._Z6addvarPiS_S_:
	.zero		920


//--------------------- SYMBOLS --------------------------

	.type		.nv.reservedSmem.offset0,@object
	.size		.nv.reservedSmem.offset0,0x4
